	.headerflags	@"EF_CUDA_TEXMODE_UNIFIED EF_CUDA_64BIT_ADDRESS EF_CUDA_ACCELERATORS EF_CUDA_SM90 EF_CUDA_VIRTUAL_SM(EF_CUDA_SM90)"
	.elftype	@"ET_EXEC"


//--------------------- .nv.info                  --------------------------
	.section	.nv.info,"",@"SHT_CUDA_INFO"
	.align	4


	//----- nvinfo : EIATTR_REGCOUNT
	.align		4
        /*0000*/ 	.byte	0x04, 0x2f
        /*0002*/ 	.short	(.L_1 - .L_0)
	.align		4
.L_0:
        /*0004*/ 	.word	index@(triton_poi_fused_cat_4)
        /*0008*/ 	.word	0x0000001c


	//----- nvinfo : EIATTR_MIN_STACK_SIZE
	.align		4
.L_1:
        /*000c*/ 	.byte	0x04, 0x12
        /*000e*/ 	.short	(.L_3 - .L_2)
	.align		4
.L_2:
        /*0010*/ 	.word	index@(triton_poi_fused_cat_4)
        /*0014*/ 	.word	0x00000000


	//----- nvinfo : EIATTR_FRAME_SIZE
	.align		4
.L_3:
        /*0018*/ 	.byte	0x04, 0x11
        /*001a*/ 	.short	(.L_5 - .L_4)
	.align		4
.L_4:
        /*001c*/ 	.word	index@(triton_poi_fused_cat_4)
        /*0020*/ 	.word	0x00000000


	//----- nvinfo : EIATTR_MIN_STACK_SIZE
	.align		4
.L_5:
        /*0024*/ 	.byte	0x04, 0x12
        /*0026*/ 	.short	(.L_7 - .L_6)
	.align		4
.L_6:
        /*0028*/ 	.word	index@(triton_poi_fused_cat_4)
        /*002c*/ 	.word	0x00000000
.L_7:


//--------------------- .nv.info.triton_poi_fused_cat_4 --------------------------
	.section	.nv.info.triton_poi_fused_cat_4,"",@"SHT_CUDA_INFO"
	.sectionflags	@""
	.align	4


	//----- nvinfo : EIATTR_CUDA_API_VERSION
	.align		4
        /*0000*/ 	.byte	0x04, 0x37
        /*0002*/ 	.short	(.L_9 - .L_8)
.L_8:
        /*0004*/ 	.word	0x0000007c


	//----- nvinfo : EIATTR_KPARAM_INFO
	.align		4
.L_9:
        /*0008*/ 	.byte	0x04, 0x17
        /*000a*/ 	.short	(.L_11 - .L_10)
.L_10:
        /*000c*/ 	.word	0x00000000
        /*0010*/ 	.short	0x0003
        /*0012*/ 	.short	0x0018
        /*0014*/ 	.byte	0x00, 0xf0, 0x11, 0x00


	//----- nvinfo : EIATTR_KPARAM_INFO
	.align		4
.L_11:
        /*0018*/ 	.byte	0x04, 0x17
        /*001a*/ 	.short	(.L_13 - .L_12)
.L_12:
        /*001c*/ 	.word	0x00000000
        /*0020*/ 	.short	0x0002
        /*0022*/ 	.short	0x0010
        /*0024*/ 	.byte	0x00, 0xf4, 0x21, 0x00


	//----- nvinfo : EIATTR_KPARAM_INFO
	.align		4
.L_13:
        /*0028*/ 	.byte	0x04, 0x17
        /*002a*/ 	.short	(.L_15 - .L_14)
.L_14:
        /*002c*/ 	.word	0x00000000
        /*0030*/ 	.short	0x0001
        /*0032*/ 	.short	0x0008
        /*0034*/ 	.byte	0x00, 0xf4, 0x21, 0x00


	//----- nvinfo : EIATTR_KPARAM_INFO
	.align		4
.L_15:
        /*0038*/ 	.byte	0x04, 0x17
        /*003a*/ 	.short	(.L_17 - .L_16)
.L_16:
        /*003c*/ 	.word	0x00000000
        /*0040*/ 	.short	0x0000
        /*0042*/ 	.short	0x0000
        /*0044*/ 	.byte	0x00, 0xf4, 0x21, 0x00


	//----- nvinfo : EIATTR_SPARSE_MMA_MASK
	.align		4
.L_17:
        /*0048*/ 	.byte	0x03, 0x50
        /*004a*/ 	.short	0x0000


	//----- nvinfo : EIATTR_MAXREG_COUNT
	.align		4
        /*004c*/ 	.byte	0x03, 0x1b
        /*004e*/ 	.short	0x00ff


	//----- nvinfo : EIATTR_EXIT_INSTR_OFFSETS
	.align		4
        /*0050*/ 	.byte	0x04, 0x1c
        /*0052*/ 	.short	(.L_19 - .L_18)


	//   ....[0]....
.L_18:
        /*0054*/ 	.word	0x00000760


	//----- nvinfo : EIATTR_REQNTID
	.align		4
.L_19:
        /*0058*/ 	.byte	0x04, 0x10
        /*005a*/ 	.short	(.L_21 - .L_20)
.L_20:
        /*005c*/ 	.word	0x00000080
        /*0060*/ 	.word	0x00000001
        /*0064*/ 	.word	0x00000001


	//----- nvinfo : EIATTR_CBANK_PARAM_SIZE
	.align		4
.L_21:
        /*0068*/ 	.byte	0x03, 0x19
        /*006a*/ 	.short	0x001c


	//----- nvinfo : EIATTR_PARAM_CBANK
	.align		4
        /*006c*/ 	.byte	0x04, 0x0a
        /*006e*/ 	.short	(.L_23 - .L_22)
	.align		4
.L_22:
        /*0070*/ 	.word	index@(.nv.constant0.triton_poi_fused_cat_4)
        /*0074*/ 	.short	0x0210
        /*0076*/ 	.short	0x001c


	//----- nvinfo : EIATTR_SW_WAR
	.align		4
.L_23:
        /*0078*/ 	.byte	0x04, 0x36
        /*007a*/ 	.short	(.L_25 - .L_24)
.L_24:
        /*007c*/ 	.word	0x00000008
.L_25:


//--------------------- .nv.callgraph             --------------------------
	.section	.nv.callgraph,"",@"SHT_CUDA_CALLGRAPH"
	.align	4
	.sectionentsize	8
	.align		4
        /*0000*/ 	.word	0x00000000
	.align		4
        /*0004*/ 	.word	0xffffffff
	.align		4
        /*0008*/ 	.word	0x00000000
	.align		4
        /*000c*/ 	.word	0xfffffffe
	.align		4
        /*0010*/ 	.word	0x00000000
	.align		4
        /*0014*/ 	.word	0xfffffffd
	.align		4
        /*0018*/ 	.word	0x00000000
	.align		4
        /*001c*/ 	.word	0xfffffffc


//--------------------- .text.triton_poi_fused_cat_4 --------------------------
	.section	.text.triton_poi_fused_cat_4,"ax",@progbits
	.align	128
        .global         triton_poi_fused_cat_4
        .type           triton_poi_fused_cat_4,@function
        .size           triton_poi_fused_cat_4,(.L_x_1 - triton_poi_fused_cat_4)
        .other          triton_poi_fused_cat_4,@"STO_CUDA_ENTRY STV_DEFAULT"
triton_poi_fused_cat_4:
.text.triton_poi_fused_cat_4:
[----:B------:R-:W-:Y:S01]  /*0000*/  LDC R1, c[0x0][0x28] ;  /* 0x00000a00ff017b82 */ /* 0x000fe20000000800 */
[----:B------:R-:W1:Y:S01]  /*0010*/  S2R R0, SR_TID.X ;  /* 0x0000000000007919 */ /* 0x000e620000002100 */
[----:B------:R-:W-:Y:S01]  /*0020*/  ULDC.64 UR4, c[0x0][0x218] ;  /* 0x0000860000047ab9 */ /* 0x000fe20000000a00 */
[----:B------:R-:W2:Y:S01]  /*0030*/  S2R R5, SR_CTAID.X ;  /* 0x0000000000057919 */ /* 0x000ea20000002500 */
[----:B-1----:R-:W-:Y:S01]  /*0040*/  IMAD.SHL.U32 R0, R0, 0x4, RZ ;  /* 0x0000000400007824 */ /* 0x002fe200078e00ff */
[----:B--2---:R-:W-:-:S04]  /*0050*/  SHF.R.S32.HI R3, RZ, 0x15, R5 ;  /* 0x00000015ff037819 */ /* 0x004fc80000011405 */
[----:B------:R-:W-:Y:S02]  /*0060*/  LOP3.LUT R0, R0, 0x1fc, RZ, 0xc0, !PT ;  /* 0x000001fc00007812 */ /* 0x000fe400078ec0ff */
[----:B------:R-:W-:-:S03]  /*0070*/  SGXT R3, R3, 0x1 ;  /* 0x000000010303781a */ /* 0x000fc60000000200 */
[----:B------:R-:W-:-:S04]  /*0080*/  IMAD R0, R5, 0x400, R0 ;  /* 0x0000040005007824 */ /* 0x000fc800078e0200 */
[C---:B------:R-:W-:Y:S01]  /*0090*/  VIADD R6, R0.reuse, 0x200 ;  /* 0x0000020000067836 */ /* 0x040fe20000000000 */
[----:B------:R-:W-:Y:S01]  /*00a0*/  LEA.HI R2, R3, R0, RZ, 0xc ;  /* 0x0000000003027211 */ /* 0x000fe200078f60ff */
[----:B------:R-:W-:-:S03]  /*00b0*/  IMAD.HI R9, R0, 0x2aaaaaab, RZ ;  /* 0x2aaaaaab00097827 */ /* 0x000fc600078e02ff */
[----:B------:R-:W-:Y:S01]  /*00c0*/  SHF.R.S32.HI R4, RZ, 0xc, R2 ;  /* 0x0000000cff047819 */ /* 0x000fe20000011402 */
[----:B------:R-:W-:Y:S01]  /*00d0*/  IMAD.HI R17, R6, 0x2aaaaaab, RZ ;  /* 0x2aaaaaab06117827 */ /* 0x000fe200078e02ff */
[----:B------:R-:W-:Y:S02]  /*00e0*/  LEA.HI R3, R3, R6, RZ, 0xc ;  /* 0x0000000603037211 */ /* 0x000fe400078f60ff */
[----:B------:R-:W-:Y:S01]  /*00f0*/  SHF.R.U32.HI R10, RZ, 0x1f, R9 ;  /* 0x0000001fff0a7819 */ /* 0x000fe20000011609 */
[----:B------:R-:W-:Y:S01]  /*0100*/  IMAD.HI R5, R4, 0x2aaaaaab, RZ ;  /* 0x2aaaaaab04057827 */ /* 0x000fe200078e02ff */
[----:B------:R-:W-:-:S04]  /*0110*/  SHF.R.S32.HI R16, RZ, 0xc, R3 ;  /* 0x0000000cff107819 */ /* 0x000fc80000011403 */
[----:B------:R-:W-:-:S04]  /*0120*/  SHF.R.U32.HI R8, RZ, 0x1f, R5 ;  /* 0x0000001fff087819 */ /* 0x000fc80000011605 */
[----:B------:R-:W-:Y:S01]  /*0130*/  LEA.HI R7, R5, R8, RZ, 0x1b ;  /* 0x0000000805077211 */ /* 0x000fe200078fd8ff */
[----:B------:R-:W-:Y:S01]  /*0140*/  IMAD.HI R8, R16, 0x2aaaaaab, RZ ;  /* 0x2aaaaaab10087827 */ /* 0x000fe200078e02ff */
[----:B------:R-:W-:Y:S02]  /*0150*/  LEA.HI.SX32 R5, R9, R10, 0xf ;  /* 0x0000000a09057211 */ /* 0x000fe400078f7aff */
[----:B------:R-:W-:Y:S01]  /*0160*/  LOP3.LUT R9, R2, 0xfffff000, RZ, 0xc0, !PT ;  /* 0xfffff00002097812 */ /* 0x000fe200078ec0ff */
[----:B------:R-:W-:Y:S01]  /*0170*/  IMAD R4, R7, -0xc0, R4 ;  /* 0xffffff4007047824 */ /* 0x000fe200078e0204 */
[----:B------:R-:W-:Y:S01]  /*0180*/  SHF.R.U32.HI R7, RZ, 0x1f, R8 ;  /* 0x0000001fff077819 */ /* 0x000fe20000011608 */
[----:B------:R-:W-:Y:S02]  /*0190*/  IMAD.SHL.U32 R10, R5, 0x20000, RZ ;  /* 0x00020000050a7824 */ /* 0x000fe400078e00ff */
[----:B------:R-:W-:Y:S01]  /*01a0*/  IMAD.IADD R2, R0, 0x1, -R9 ;  /* 0x0000000100027824 */ /* 0x000fe200078e0a09 */
[----:B------:R-:W-:Y:S01]  /*01b0*/  LEA.HI R9, R8, R7, RZ, 0x1b ;  /* 0x0000000708097211 */ /* 0x000fe200078fd8ff */
[----:B------:R-:W-:Y:S01]  /*01c0*/  IMAD.SHL.U32 R11, R4, 0x1000, RZ ;  /* 0x00001000040b7824 */ /* 0x000fe200078e00ff */
[----:B------:R-:W-:-:S02]  /*01d0*/  SHF.R.U32.HI R8, RZ, 0x1f, R17 ;  /* 0x0000001fff087819 */ /* 0x000fc40000011611 */
[----:B------:R-:W-:Y:S01]  /*01e0*/  SHF.R.S32.HI R12, RZ, 0x1f, R2 ;  /* 0x0000001fff0c7819 */ /* 0x000fe20000011402 */
[----:B------:R-:W-:Y:S01]  /*01f0*/  IMAD R16, R9, -0xc0, R16 ;  /* 0xffffff4009107824 */ /* 0x000fe200078e0210 */
[----:B------:R-:W-:Y:S02]  /*0200*/  IADD3 R7, P0, P1, R11, R2, R10 ;  /* 0x000000020b077210 */ /* 0x000fe4000791e00a */
[----:B------:R-:W-:Y:S02]  /*0210*/  SHF.R.S32.HI R2, RZ, 0x1f, R11 ;  /* 0x0000001fff027819 */ /* 0x000fe4000001140b */
[----:B------:R-:W-:Y:S02]  /*0220*/  LOP3.LUT R11, R3, 0xfffff000, RZ, 0xc0, !PT ;  /* 0xfffff000030b7812 */ /* 0x000fe400078ec0ff */
[----:B------:R-:W-:Y:S01]  /*0230*/  LEA.HI.SX32 R17, R17, R8, 0xf ;  /* 0x0000000811117211 */ /* 0x000fe200078f7aff */
[----:B------:R-:W-:Y:S01]  /*0240*/  IMAD R8, R5, -0xc0000, R0 ;  /* 0xfff4000005087824 */ /* 0x000fe200078e0200 */
[----:B------:R-:W-:Y:S01]  /*0250*/  SHF.R.S32.HI R13, RZ, 0x1f, R10 ;  /* 0x0000001fff0d7819 */ /* 0x000fe2000001140a */
[----:B------:R-:W-:Y:S01]  /*0260*/  IMAD.IADD R11, R6, 0x1, -R11 ;  /* 0x00000001060b7824 */ /* 0x000fe200078e0a0b */
[----:B------:R-:W-:Y:S01]  /*0270*/  ISETP.GT.AND P5, PT, R4, 0x9f, PT ;  /* 0x0000009f0400780c */ /* 0x000fe20003fa4270 */
[----:B------:R-:W-:Y:S01]  /*0280*/  IMAD.SHL.U32 R9, R17, 0x20000, RZ ;  /* 0x0002000011097824 */ /* 0x000fe200078e00ff */
[----:B------:R-:W-:Y:S01]  /*0290*/  IADD3.X R14, R2, R12, R13, P0, P1 ;  /* 0x0000000c020e7210 */ /* 0x000fe200007e240d */
[----:B------:R-:W-:Y:S01]  /*02a0*/  IMAD.SHL.U32 R10, R16, 0x1000, RZ ;  /* 0x00001000100a7824 */ /* 0x000fe200078e00ff */
[----:B------:R-:W1:Y:S01]  /*02b0*/  LDC.64 R2, c[0x0][0x210] ;  /* 0x00008400ff027b82 */ /* 0x000e620000000a00 */
[----:B------:R-:W-:Y:S01]  /*02c0*/  SHF.R.S32.HI R12, RZ, 0x1f, R11 ;  /* 0x0000001fff0c7819 */ /* 0x000fe2000001140b */
[----:B------:R-:W-:Y:S01]  /*02d0*/  IMAD R23, R5, 0xa0000, R8 ;  /* 0x000a000005177824 */ /* 0x000fe200078e0208 */
[----:B------:R-:W-:-:S02]  /*02e0*/  LEA R18, P0, R7, UR4, 0x2 ;  /* 0x0000000407127c11 */ /* 0x000fc4000f8010ff */
[--C-:B------:R-:W-:Y:S02]  /*02f0*/  IADD3 R11, P1, P2, R10, R11, R9.reuse ;  /* 0x0000000b0a0b7210 */ /* 0x100fe40007a3e009 */
[----:B------:R-:W-:Y:S02]  /*0300*/  SHF.R.S32.HI R9, RZ, 0x1f, R9 ;  /* 0x0000001fff097819 */ /* 0x000fe40000011409 */
[----:B------:R-:W-:Y:S02]  /*0310*/  SHF.R.S32.HI R10, RZ, 0x1f, R10 ;  /* 0x0000001fff0a7819 */ /* 0x000fe4000001140a */
[----:B------:R-:W-:Y:S02]  /*0320*/  LEA.HI.X R19, R7, UR5, R14, 0x2, P0 ;  /* 0x0000000507137c11 */ /* 0x000fe400080f140e */
[----:B------:R-:W-:Y:S02]  /*0330*/  CS2R R14, SRZ ;  /* 0x00000000000e7805 */ /* 0x000fe4000001ff00 */
[----:B------:R-:W-:-:S02]  /*0340*/  IADD3.X R10, R10, R12, R9, P1, P2 ;  /* 0x0000000c0a0a7210 */ /* 0x000fc40000fe4409 */
[----:B------:R-:W-:Y:S02]  /*0350*/  CS2R R12, SRZ ;  /* 0x00000000000c7805 */ /* 0x000fe4000001ff00 */
[C---:B------:R-:W-:Y:S02]  /*0360*/  LEA R20, P1, R11.reuse, UR4, 0x2 ;  /* 0x000000040b147c11 */ /* 0x040fe4000f8210ff */
[----:B------:R-:W-:Y:S02]  /*0370*/  ISETP.GE.AND P0, PT, R4, 0xa0, PT ;  /* 0x000000a00400780c */ /* 0x000fe40003f06270 */
[----:B------:R-:W-:Y:S01]  /*0380*/  LEA.HI.X R21, R11, UR5, R10, 0x2, P1 ;  /* 0x000000050b157c11 */ /* 0x000fe200088f140a */
[----:B------:R-:W-:Y:S01]  /*0390*/  ULDC.64 UR4, c[0x0][0x208] ;  /* 0x0000820000047ab9 */ /* 0x000fe20000000a00 */
[----:B------:R-:W-:Y:S01]  /*03a0*/  ISETP.GT.AND P6, PT, R16, 0x9f, PT ;  /* 0x0000009f1000780c */ /* 0x000fe20003fc4270 */
[----:B------:R2:W3:Y:S01]  /*03b0*/  @P5 LDG.E.128 R12, desc[UR4][R18.64+-0x280000] ;  /* 0xd8000004120c5981 */ /* 0x0004e2000c1e1d00 */
[----:B------:R-:W-:-:S02]  /*03c0*/  CS2R R8, SRZ ;  /* 0x0000000000087805 */ /* 0x000fc4000001ff00 */
[----:B------:R-:W-:Y:S01]  /*03d0*/  CS2R R10, SRZ ;  /* 0x00000000000a7805 */ /* 0x000fe2000001ff00 */
[----:B------:R-:W-:Y:S01]  /*03e0*/  IMAD R24, R17, -0xc0000, R6 ;  /* 0xfff4000011187824 */ /* 0x000fe200078e0206 */
[----:B------:R-:W-:Y:S01]  /*03f0*/  CS2R R4, SRZ ;  /* 0x0000000000047805 */ /* 0x000fe2000001ff00 */
[----:B-1----:R-:W-:Y:S01]  /*0400*/  IMAD.WIDE R22, R23, 0x4, R2 ;  /* 0x0000000417167825 */ /* 0x002fe200078e0202 */
[----:B------:R-:W-:-:S04]  /*0410*/  CS2R R6, SRZ ;  /* 0x0000000000067805 */ /* 0x000fc8000001ff00 */
[----:B------:R-:W4:Y:S01]  /*0420*/  @!P0 LDG.E.128 R8, desc[UR4][R22.64] ;  /* 0x0000000416088981 */ /* 0x000f22000c1e1d00 */
[----:B------:R-:W-:Y:S01]  /*0430*/  ISETP.GE.AND P1, PT, R16, 0xa0, PT ;  /* 0x000000a01000780c */ /* 0x000fe20003f26270 */
[----:B------:R-:W-:Y:S02]  /*0440*/  IMAD R25, R17, 0xa0000, R24 ;  /* 0x000a000011197824 */ /* 0x000fe400078e0218 */
[----:B------:R1:W5:Y:S01]  /*0450*/  @P6 LDG.E.128 R4, desc[UR4][R20.64+-0x280000] ;  /* 0xd800000414046981 */ /* 0x000362000c1e1d00 */
[----:B------:R-:W-:Y:S02]  /*0460*/  CS2R R16, SRZ ;  /* 0x0000000000107805 */ /* 0x000fe4000001ff00 */
[----:B--2---:R-:W-:Y:S01]  /*0470*/  CS2R R18, SRZ ;  /* 0x0000000000127805 */ /* 0x004fe2000001ff00 */
[----:B------:R-:W-:Y:S02]  /*0480*/  IMAD.WIDE R24, R25, 0x4, R2 ;  /* 0x0000000419187825 */ /* 0x000fe400078e0202 */
[----:B------:R-:W2:Y:S04]  /*0490*/  LDC.64 R2, c[0x0][0x220] ;  /* 0x00008800ff027b82 */ /* 0x000ea80000000a00 */
[----:B------:R-:W5:Y:S01]  /*04a0*/  @!P1 LDG.E.128 R16, desc[UR4][R24.64] ;  /* 0x0000000418109981 */ /* 0x000f62000c1e1d00 */
[----:B--2---:R-:W-:Y:S01]  /*04b0*/  IMAD.WIDE R2, R0, 0x4, R2 ;  /* 0x0000000400027825 */ /* 0x004fe200078e0202 */
[----:B---3--:R-:W-:-:S02]  /*04c0*/  SEL R12, R12, RZ, P5 ;  /* 0x000000ff0c0c7207 */ /* 0x008fc40002800000 */
[----:B------:R-:W-:Y:S02]  /*04d0*/  SEL R13, R13, RZ, P5 ;  /* 0x000000ff0d0d7207 */ /* 0x000fe40002800000 */
[----:B------:R-:W-:Y:S02]  /*04e0*/  SEL R14, R14, RZ, P5 ;  /* 0x000000ff0e0e7207 */ /* 0x000fe40002800000 */
[----:B------:R-:W-:Y:S02]  /*04f0*/  FSETP.GT.AND P2, PT, R12, RZ, PT ;  /* 0x000000ff0c00720b */ /* 0x000fe40003f44000 */
[----:B------:R-:W-:Y:S02]  /*0500*/  FSETP.GT.AND P3, PT, R13, RZ, PT ;  /* 0x000000ff0d00720b */ /* 0x000fe40003f64000 */
[----:B------:R-:W-:Y:S02]  /*0510*/  FSETP.GT.AND P4, PT, R14, RZ, PT ;  /* 0x000000ff0e00720b */ /* 0x000fe40003f84000 */
[----:B------:R-:W-:-:S02]  /*0520*/  SEL R15, R15, RZ, P5 ;  /* 0x000000ff0f0f7207 */ /* 0x000fc40002800000 */
[----:B----4-:R-:W-:Y:S02]  /*0530*/  SEL R23, R8, RZ, !P0 ;  /* 0x000000ff08177207 */ /* 0x010fe40004000000 */
[----:B------:R-:W-:Y:S02]  /*0540*/  SEL R22, R9, RZ, !P0 ;  /* 0x000000ff09167207 */ /* 0x000fe40004000000 */
[----:B-1----:R-:W-:Y:S01]  /*0550*/  SEL R21, R10, RZ, !P0 ;  /* 0x000000ff0a157207 */ /* 0x002fe20004000000 */
[----:B------:R-:W-:Y:S01]  /*0560*/  @!P2 FMUL R12, R12, 0.10000000149011611938 ;  /* 0x3dcccccd0c0ca820 */ /* 0x000fe20000400000 */
[----:B------:R-:W-:Y:S01]  /*0570*/  SEL R20, R11, RZ, !P0 ;  /* 0x000000ff0b147207 */ /* 0x000fe20004000000 */
[----:B------:R-:W-:Y:S01]  /*0580*/  @!P3 FMUL R13, R13, 0.10000000149011611938 ;  /* 0x3dcccccd0d0db820 */ /* 0x000fe20000400000 */
[----:B-----5:R-:W-:Y:S01]  /*0590*/  SEL R11, R4, RZ, P6 ;  /* 0x000000ff040b7207 */ /* 0x020fe20003000000 */
[----:B------:R-:W-:Y:S01]  /*05a0*/  @!P4 FMUL R14, R14, 0.10000000149011611938 ;  /* 0x3dcccccd0e0ec820 */ /* 0x000fe20000400000 */
[----:B------:R-:W-:-:S02]  /*05b0*/  SEL R10, R5, RZ, P6 ;  /* 0x000000ff050a7207 */ /* 0x000fc40003000000 */
[----:B------:R-:W-:Y:S02]  /*05c0*/  SEL R9, R6, RZ, P6 ;  /* 0x000000ff06097207 */ /* 0x000fe40003000000 */
[----:B------:R-:W-:Y:S02]  /*05d0*/  SEL R8, R7, RZ, P6 ;  /* 0x000000ff07087207 */ /* 0x000fe40003000000 */
[----:B------:R-:W-:Y:S02]  /*05e0*/  FSETP.GT.AND P5, PT, R15, RZ, PT ;  /* 0x000000ff0f00720b */ /* 0x000fe40003fa4000 */
[----:B------:R-:W-:Y:S02]  /*05f0*/  FSETP.GT.AND P2, PT, R11, RZ, PT ;  /* 0x000000ff0b00720b */ /* 0x000fe40003f44000 */
[----:B------:R-:W-:Y:S02]  /*0600*/  FSETP.GT.AND P3, PT, R10, RZ, PT ;  /* 0x000000ff0a00720b */ /* 0x000fe40003f64000 */
[----:B------:R-:W-:-:S02]  /*0610*/  FSETP.GT.AND P4, PT, R9, RZ, PT ;  /* 0x000000ff0900720b */ /* 0x000fc40003f84000 */
[----:B------:R-:W-:Y:S02]  /*0620*/  FSETP.GT.AND P6, PT, R8, RZ, PT ;  /* 0x000000ff0800720b */ /* 0x000fe40003fc4000 */
[----:B------:R-:W-:Y:S02]  /*0630*/  SEL R16, R16, RZ, !P1 ;  /* 0x000000ff10107207 */ /* 0x000fe40004800000 */
[----:B------:R-:W-:Y:S01]  /*0640*/  SEL R17, R17, RZ, !P1 ;  /* 0x000000ff11117207 */ /* 0x000fe20004800000 */
[----:B------:R-:W-:Y:S01]  /*0650*/  @!P5 FMUL R15, R15, 0.10000000149011611938 ;  /* 0x3dcccccd0f0fd820 */ /* 0x000fe20000400000 */
[----:B------:R-:W-:Y:S01]  /*0660*/  SEL R18, R18, RZ, !P1 ;  /* 0x000000ff12127207 */ /* 0x000fe20004800000 */
[----:B------:R-:W-:Y:S01]  /*0670*/  @!P2 FMUL R11, R11, 0.10000000149011611938 ;  /* 0x3dcccccd0b0ba820 */ /* 0x000fe20000400000 */
[----:B------:R-:W-:Y:S01]  /*0680*/  SEL R19, R19, RZ, !P1 ;  /* 0x000000ff13137207 */ /* 0x000fe20004800000 */
[----:B------:R-:W-:Y:S01]  /*0690*/  @!P3 FMUL R10, R10, 0.10000000149011611938 ;  /* 0x3dcccccd0a0ab820 */ /* 0x000fe20000400000 */
[----:B------:R-:W-:Y:S01]  /*06a0*/  SEL R4, R23, R12, !P0 ;  /* 0x0000000c17047207 */ /* 0x000fe20004000000 */
[----:B------:R-:W-:Y:S01]  /*06b0*/  @!P4 FMUL R9, R9, 0.10000000149011611938 ;  /* 0x3dcccccd0909c820 */ /* 0x000fe20000400000 */
[----:B------:R-:W-:Y:S01]  /*06c0*/  SEL R5, R22, R13, !P0 ;  /* 0x0000000d16057207 */ /* 0x000fe20004000000 */
[----:B------:R-:W-:Y:S01]  /*06d0*/  @!P6 FMUL R8, R8, 0.10000000149011611938 ;  /* 0x3dcccccd0808e820 */ /* 0x000fe20000400000 */
[----:B------:R-:W-:-:S02]  /*06e0*/  SEL R6, R21, R14, !P0 ;  /* 0x0000000e15067207 */ /* 0x000fc40004000000 */
[----:B------:R-:W-:Y:S02]  /*06f0*/  SEL R7, R20, R15, !P0 ;  /* 0x0000000f14077207 */ /* 0x000fe40004000000 */
[----:B------:R-:W-:Y:S02]  /*0700*/  SEL R12, R16, R11, !P1 ;  /* 0x0000000b100c7207 */ /* 0x000fe40004800000 */
[----:B------:R-:W-:Y:S01]  /*0710*/  SEL R13, R17, R10, !P1 ;  /* 0x0000000a110d7207 */ /* 0x000fe20004800000 */
[----:B------:R-:W-:Y:S01]  /*0720*/  STG.E.128 desc[UR4][R2.64], R4 ;  /* 0x0000000402007986 */ /* 0x000fe2000c101d04 */
[----:B------:R-:W-:Y:S02]  /*0730*/  SEL R14, R18, R9, !P1 ;  /* 0x00000009120e7207 */ /* 0x000fe40004800000 */
[----:B------:R-:W-:-:S05]  /*0740*/  SEL R15, R19, R8, !P1 ;  /* 0x00000008130f7207 */ /* 0x000fca0004800000 */
[----:B------:R-:W-:Y:S01]  /*0750*/  STG.E.128 desc[UR4][R2.64+0x800], R12 ;  /* 0x0008000c02007986 */ /* 0x000fe2000c101d04 */
[----:B------:R-:W-:Y:S05]  /*0760*/  EXIT ;  /* 0x000000000000794d */ /* 0x000fea0003800000 */
.L_x_0:
[----:B------:R-:W-:-:S00]  /*0770*/  BRA `(.L_x_0) ;  /* 0xfffffffc00fc7947 */ /* 0x000fc0000383ffff */
[----:B------:R-:W-:-:S00]  /*0780*/  NOP ;  /* 0x0000000000007918 */ /* 0x000fc00000000000 */
[----:B------:R-:W-:-:S00]  /*0790*/  NOP ;  /* 0x0000000000007918 */ /* 0x000fc00000000000 */
[----:B------:R-:W-:-:S00]  /*07a0*/  NOP ;  /* 0x0000000000007918 */ /* 0x000fc00000000000 */
[----:B------:R-:W-:-:S00]  /*07b0*/  NOP ;  /* 0x0000000000007918 */ /* 0x000fc00000000000 */
[----:B------:R-:W-:-:S00]  /*07c0*/  NOP ;  /* 0x0000000000007918 */ /* 0x000fc00000000000 */
[----:B------:R-:W-:-:S00]  /*07d0*/  NOP ;  /* 0x0000000000007918 */ /* 0x000fc00000000000 */
[----:B------:R-:W-:-:S00]  /*07e0*/  NOP ;  /* 0x0000000000007918 */ /* 0x000fc00000000000 */
[----:B------:R-:W-:-:S00]  /*07f0*/  NOP ;  /* 0x0000000000007918 */ /* 0x000fc00000000000 */
.L_x_1:


//--------------------- .nv.constant0.triton_poi_fused_cat_4 --------------------------
	.section	.nv.constant0.triton_poi_fused_cat_4,"a",@progbits
	.sectionflags	@""
	.align	4
.nv.constant0.triton_poi_fused_cat_4:
	.zero		556
